	.headerflags	@"EF_CUDA_TEXMODE_UNIFIED EF_CUDA_64BIT_ADDRESS EF_CUDA_ACCELERATORS EF_CUDA_SM90 EF_CUDA_VIRTUAL_SM(EF_CUDA_SM90)"
	.elftype	@"ET_EXEC"


//--------------------- .nv.info                  --------------------------
	.section	.nv.info,"",@"SHT_CUDA_INFO"
	.align	4


	//----- nvinfo : EIATTR_REGCOUNT
	.align		4
        /*0000*/ 	.byte	0x04, 0x2f
        /*0002*/ 	.short	(.L_1 - .L_0)
	.align		4
.L_0:
        /*0004*/ 	.word	index@(triton_poi_fused_add_40)
        /*0008*/ 	.word	0x0000000e


	//----- nvinfo : EIATTR_MIN_STACK_SIZE
	.align		4
.L_1:
        /*000c*/ 	.byte	0x04, 0x12
        /*000e*/ 	.short	(.L_3 - .L_2)
	.align		4
.L_2:
        /*0010*/ 	.word	index@(triton_poi_fused_add_40)
        /*0014*/ 	.word	0x00000000


	//----- nvinfo : EIATTR_FRAME_SIZE
	.align		4
.L_3:
        /*0018*/ 	.byte	0x04, 0x11
        /*001a*/ 	.short	(.L_5 - .L_4)
	.align		4
.L_4:
        /*001c*/ 	.word	index@(triton_poi_fused_add_40)
        /*0020*/ 	.word	0x00000000


	//----- nvinfo : EIATTR_MIN_STACK_SIZE
	.align		4
.L_5:
        /*0024*/ 	.byte	0x04, 0x12
        /*0026*/ 	.short	(.L_7 - .L_6)
	.align		4
.L_6:
        /*0028*/ 	.word	index@(triton_poi_fused_add_40)
        /*002c*/ 	.word	0x00000000
.L_7:


//--------------------- .nv.info.triton_poi_fused_add_40 --------------------------
	.section	.nv.info.triton_poi_fused_add_40,"",@"SHT_CUDA_INFO"
	.sectionflags	@""
	.align	4


	//----- nvinfo : EIATTR_CUDA_API_VERSION
	.align		4
        /*0000*/ 	.byte	0x04, 0x37
        /*0002*/ 	.short	(.L_9 - .L_8)
.L_8:
        /*0004*/ 	.word	0x0000007c


	//----- nvinfo : EIATTR_KPARAM_INFO
	.align		4
.L_9:
        /*0008*/ 	.byte	0x04, 0x17
        /*000a*/ 	.short	(.L_11 - .L_10)
.L_10:
        /*000c*/ 	.word	0x00000000
        /*0010*/ 	.short	0x0003
        /*0012*/ 	.short	0x0018
        /*0014*/ 	.byte	0x00, 0xf0, 0x11, 0x00


	//----- nvinfo : EIATTR_KPARAM_INFO
	.align		4
.L_11:
        /*0018*/ 	.byte	0x04, 0x17
        /*001a*/ 	.short	(.L_13 - .L_12)
.L_12:
        /*001c*/ 	.word	0x00000000
        /*0020*/ 	.short	0x0002
        /*0022*/ 	.short	0x0010
        /*0024*/ 	.byte	0x00, 0xf4, 0x21, 0x00


	//----- nvinfo : EIATTR_KPARAM_INFO
	.align		4
.L_13:
        /*0028*/ 	.byte	0x04, 0x17
        /*002a*/ 	.short	(.L_15 - .L_14)
.L_14:
        /*002c*/ 	.word	0x00000000
        /*0030*/ 	.short	0x0001
        /*0032*/ 	.short	0x0008
        /*0034*/ 	.byte	0x00, 0xf4, 0x21, 0x00


	//----- nvinfo : EIATTR_KPARAM_INFO
	.align		4
.L_15:
        /*0038*/ 	.byte	0x04, 0x17
        /*003a*/ 	.short	(.L_17 - .L_16)
.L_16:
        /*003c*/ 	.word	0x00000000
        /*0040*/ 	.short	0x0000
        /*0042*/ 	.short	0x0000
        /*0044*/ 	.byte	0x00, 0xf4, 0x21, 0x00


	//----- nvinfo : EIATTR_SPARSE_MMA_MASK
	.align		4
.L_17:
        /*0048*/ 	.byte	0x03, 0x50
        /*004a*/ 	.short	0x0000


	//----- nvinfo : EIATTR_MAXREG_COUNT
	.align		4
        /*004c*/ 	.byte	0x03, 0x1b
        /*004e*/ 	.short	0x00ff


	//----- nvinfo : EIATTR_EXIT_INSTR_OFFSETS
	.align		4
        /*0050*/ 	.byte	0x04, 0x1c
        /*0052*/ 	.short	(.L_19 - .L_18)


	//   ....[0]....
.L_18:
        /*0054*/ 	.word	0x00000160


	//----- nvinfo : EIATTR_REQNTID
	.align		4
.L_19:
        /*0058*/ 	.byte	0x04, 0x10
        /*005a*/ 	.short	(.L_21 - .L_20)
.L_20:
        /*005c*/ 	.word	0x00000080
        /*0060*/ 	.word	0x00000001
        /*0064*/ 	.word	0x00000001


	//----- nvinfo : EIATTR_CBANK_PARAM_SIZE
	.align		4
.L_21:
        /*0068*/ 	.byte	0x03, 0x19
        /*006a*/ 	.short	0x001c


	//----- nvinfo : EIATTR_PARAM_CBANK
	.align		4
        /*006c*/ 	.byte	0x04, 0x0a
        /*006e*/ 	.short	(.L_23 - .L_22)
	.align		4
.L_22:
        /*0070*/ 	.word	index@(.nv.constant0.triton_poi_fused_add_40)
        /*0074*/ 	.short	0x0210
        /*0076*/ 	.short	0x001c


	//----- nvinfo : EIATTR_SW_WAR
	.align		4
.L_23:
        /*0078*/ 	.byte	0x04, 0x36
        /*007a*/ 	.short	(.L_25 - .L_24)
.L_24:
        /*007c*/ 	.word	0x00000008
.L_25:


//--------------------- .nv.callgraph             --------------------------
	.section	.nv.callgraph,"",@"SHT_CUDA_CALLGRAPH"
	.align	4
	.sectionentsize	8
	.align		4
        /*0000*/ 	.word	0x00000000
	.align		4
        /*0004*/ 	.word	0xffffffff
	.align		4
        /*0008*/ 	.word	0x00000000
	.align		4
        /*000c*/ 	.word	0xfffffffe
	.align		4
        /*0010*/ 	.word	0x00000000
	.align		4
        /*0014*/ 	.word	0xfffffffd
	.align		4
        /*0018*/ 	.word	0x00000000
	.align		4
        /*001c*/ 	.word	0xfffffffc


//--------------------- .text.triton_poi_fused_add_40 --------------------------
	.section	.text.triton_poi_fused_add_40,"ax",@progbits
	.align	128
        .global         triton_poi_fused_add_40
        .type           triton_poi_fused_add_40,@function
        .size           triton_poi_fused_add_40,(.L_x_1 - triton_poi_fused_add_40)
        .other          triton_poi_fused_add_40,@"STO_CUDA_ENTRY STV_DEFAULT"
triton_poi_fused_add_40:
.text.triton_poi_fused_add_40:
[----:B------:R-:W-:Y:S01]  /*0000*/  LDC R1, c[0x0][0x28] ;  /* 0x00000a00ff017b82 */ /* 0x000fe20000000800 */
[----:B------:R-:W1:Y:S07]  /*0010*/  S2R R0, SR_TID.X ;  /* 0x0000000000007919 */ /* 0x000e6e0000002100 */
[----:B------:R-:W2:Y:S01]  /*0020*/  LDC.64 R4, c[0x0][0x218] ;  /* 0x00008600ff047b82 */ /* 0x000ea20000000a00 */
[----:B------:R-:W-:Y:S01]  /*0030*/  ULDC.64 UR4, c[0x0][0x208] ;  /* 0x0000820000047ab9 */ /* 0x000fe20000000a00 */
[----:B------:R-:W3:Y:S06]  /*0040*/  S2R R9, SR_CTAID.X ;  /* 0x0000000000097919 */ /* 0x000eec0000002500 */
[----:B------:R-:W4:Y:S08]  /*0050*/  LDC.64 R6, c[0x0][0x220] ;  /* 0x00008800ff067b82 */ /* 0x000f300000000a00 */
[----:B------:R-:W5:Y:S01]  /*0060*/  LDC.64 R2, c[0x0][0x210] ;  /* 0x00008400ff027b82 */ /* 0x000f620000000a00 */
[----:B-1----:R-:W-:-:S04]  /*0070*/  LOP3.LUT R0, R0, 0x7f, RZ, 0xc0, !PT ;  /* 0x0000007f00007812 */ /* 0x002fc800078ec0ff */
[----:B---3--:R-:W-:-:S05]  /*0080*/  LEA R9, R9, R0, 0x7 ;  /* 0x0000000009097211 */ /* 0x008fca00078e38ff */
[----:B------:R-:W-:-:S04]  /*0090*/  IMAD.HI R0, R9, 0x2aaaaaab, RZ ;  /* 0x2aaaaaab09007827 */ /* 0x000fc800078e02ff */
[----:B--2---:R-:W-:Y:S01]  /*00a0*/  IMAD.WIDE R4, R9, 0x4, R4 ;  /* 0x0000000409047825 */ /* 0x004fe200078e0204 */
[----:B------:R-:W-:-:S03]  /*00b0*/  SHF.R.U32.HI R11, RZ, 0x1f, R0 ;  /* 0x0000001fff0b7819 */ /* 0x000fc60000011600 */
[----:B-----5:R-:W-:Y:S01]  /*00c0*/  IMAD.WIDE R2, R9, 0x4, R2 ;  /* 0x0000000409027825 */ /* 0x020fe200078e0202 */
[----:B------:R-:W-:Y:S01]  /*00d0*/  LEA.HI R0, R0, R11, RZ, 0x19 ;  /* 0x0000000b00007211 */ /* 0x000fe200078fc8ff */
[----:B------:R-:W2:Y:S04]  /*00e0*/  LDG.E R4, desc[UR4][R4.64] ;  /* 0x0000000404047981 */ /* 0x000ea8000c1e1900 */
[----:B------:R-:W-:Y:S02]  /*00f0*/  IMAD R11, R0, -0x300, R9 ;  /* 0xfffffd00000b7824 */ /* 0x000fe400078e0209 */
[----:B------:R-:W3:Y:S02]  /*0100*/  LDG.E R0, desc[UR4][R2.64] ;  /* 0x0000000402007981 */ /* 0x000ee4000c1e1900 */
[----:B----4-:R-:W-:-:S06]  /*0110*/  IMAD.WIDE R6, R11, 0x4, R6 ;  /* 0x000000040b067825 */ /* 0x010fcc00078e0206 */
[----:B------:R-:W2:Y:S02]  /*0120*/  LDG.E.EL R7, desc[UR4][R6.64] ;  /* 0x0000000406077981 */ /* 0x000ea4000c2e1900 */
[----:B--2---:R-:W-:-:S04]  /*0130*/  FADD R9, R4, R7 ;  /* 0x0000000704097221 */ /* 0x004fc80000000000 */
[----:B---3--:R-:W-:-:S05]  /*0140*/  FADD R9, R0, R9 ;  /* 0x0000000900097221 */ /* 0x008fca0000000000 */
[----:B------:R-:W-:Y:S01]  /*0150*/  STG.E desc[UR4][R2.64], R9 ;  /* 0x0000000902007986 */ /* 0x000fe2000c101904 */
[----:B------:R-:W-:Y:S05]  /*0160*/  EXIT ;  /* 0x000000000000794d */ /* 0x000fea0003800000 */
.L_x_0:
[----:B------:R-:W-:-:S00]  /*0170*/  BRA `(.L_x_0) ;  /* 0xfffffffc00fc7947 */ /* 0x000fc0000383ffff */
[----:B------:R-:W-:-:S00]  /*0180*/  NOP ;  /* 0x0000000000007918 */ /* 0x000fc00000000000 */
[----:B------:R-:W-:-:S00]  /*0190*/  NOP ;  /* 0x0000000000007918 */ /* 0x000fc00000000000 */
[----:B------:R-:W-:-:S00]  /*01a0*/  NOP ;  /* 0x0000000000007918 */ /* 0x000fc00000000000 */
[----:B------:R-:W-:-:S00]  /*01b0*/  NOP ;  /* 0x0000000000007918 */ /* 0x000fc00000000000 */
[----:B------:R-:W-:-:S00]  /*01c0*/  NOP ;  /* 0x0000000000007918 */ /* 0x000fc00000000000 */
[----:B------:R-:W-:-:S00]  /*01d0*/  NOP ;  /* 0x0000000000007918 */ /* 0x000fc00000000000 */
[----:B------:R-:W-:-:S00]  /*01e0*/  NOP ;  /* 0x0000000000007918 */ /* 0x000fc00000000000 */
[----:B------:R-:W-:-:S00]  /*01f0*/  NOP ;  /* 0x0000000000007918 */ /* 0x000fc00000000000 */
.L_x_1:


//--------------------- .nv.constant0.triton_poi_fused_add_40 --------------------------
	.section	.nv.constant0.triton_poi_fused_add_40,"a",@progbits
	.sectionflags	@""
	.align	4
.nv.constant0.triton_poi_fused_add_40:
	.zero		556
